//
// Generated by NVIDIA NVVM Compiler
//
// Compiler Build ID: CL-36424714
// Cuda compilation tools, release 13.0, V13.0.88
// Based on NVVM 20.0.0
//

.version 9.0
.target sm_100
.address_size 64

	// .globl	_Z14hello_from_gpui
.extern .func  (.param .b32 func_retval0) vprintf
(
	.param .b64 vprintf_param_0,
	.param .b64 vprintf_param_1
)
;
.global .align 1 .b8 $str[30] = {72, 101, 108, 108, 111, 32, 102, 114, 111, 109, 32, 71, 80, 85, 32, 37, 100, 44, 32, 116, 104, 114, 101, 97, 100, 32, 37, 100, 10};

.visible .entry _Z14hello_from_gpui(
	.param .u32 _Z14hello_from_gpui_param_0
)
{
	.local .align 8 .b8 	__local_depot0[8];
	.reg .b64 	%SP;
	.reg .b64 	%SPL;
	.reg .b32 	%r<5>;
	.reg .b64 	%rd<5>;

	mov.u64 	%SPL, __local_depot0;
	cvta.local.u64 	%SP, %SPL;
	ld.param.u32 	%r1, [_Z14hello_from_gpui_param_0];
	add.u64 	%rd1, %SP, 0;
	add.u64 	%rd2, %SPL, 0;
	mov.u32 	%r2, %tid.x;
	st.local.v2.u32 	[%rd2], {%r1, %r2};
	mov.u64 	%rd3, $str;
	cvta.global.u64 	%rd4, %rd3;
	{ // callseq 0, 0
	.param .b64 param0;
	st.param.b64 	[param0], %rd4;
	.param .b64 param1;
	st.param.b64 	[param1], %rd1;
	.param .b32 retval0;
	call.uni (retval0), 
	vprintf, 
	(
	param0, 
	param1
	);
	ld.param.b32 	%r3, [retval0];
	} // callseq 0
	ret;

}


// ===== COMPILED SASS (sm_100) =====

	.target	sm_100

	.elftype	@"ET_EXEC"


//--------------------- .note.nv.tkinfo           --------------------------
	.section	.note.nv.tkinfo,"",@"SHT_NOTE"
	.sectionflags	@"SHF_NOTE_NV_TKINFO"
	.tkinfo
        /*0018*/ 	.word	0x00000002
        /*0030*/ 	.string	""
        /*0030*/ 	.string	"ptxas"
        /*0030*/ 	.string	"Cuda compilation tools, release 13.0, V13.0.88"
        /*0030*/ 	.string	"Build cuda_13.0.r13.0/compiler.36424714_0"
        /*0030*/ 	.string	"-arch sm_100 -m 64 "



//--------------------- .note.nv.cuinfo           --------------------------
	.section	.note.nv.cuinfo,"",@"SHT_NOTE"
	.sectionflags	@"SHF_NOTE_NV_CUINFO"
        /*0018*/ 	.short	0x0002
        /*001a*/ 	.short	0x0064
        /*001c*/ 	.short	0x0082
	.zero		2


//--------------------- .nv.info                  --------------------------
	.section	.nv.info,"",@"SHT_CUDA_INFO"
	.align	4


	//----- nvinfo : EIATTR_REGCOUNT
	.align		4
        /*0000*/ 	.byte	0x04, 0x2f
        /*0002*/ 	.short	(.L_2 - .L_1)
	.align		4
.L_1:
        /*0004*/ 	.word	index@(_Z14hello_from_gpui)
        /*0008*/ 	.word	0x00000018


	//----- nvinfo : EIATTR_FRAME_SIZE
	.align		4
.L_2:
        /*000c*/ 	.byte	0x04, 0x11
        /*000e*/ 	.short	(.L_4 - .L_3)
	.align		4
.L_3:
        /*0010*/ 	.word	index@(_Z14hello_from_gpui)
        /*0014*/ 	.word	0x00000008


	//----- nvinfo : EIATTR_MIN_STACK_SIZE
	.align		4
.L_4:
        /*0018*/ 	.byte	0x04, 0x12
        /*001a*/ 	.short	(.L_6 - .L_5)
	.align		4
.L_5:
        /*001c*/ 	.word	index@(_Z14hello_from_gpui)
        /*0020*/ 	.word	0x00000008
.L_6:


//--------------------- .nv.compat                --------------------------
	.section	.nv.compat,"",@"SHT_CUDA_COMPAT_INFO"
	.align	4
        /*0000*/ 	.byte	0x02, 0x09, 0x00, 0x00, 0x02, 0x02, 0x01, 0x00, 0x02, 0x05, 0x05, 0x00, 0x03, 0x07, 0x01, 0x01
        /*0010*/ 	.byte	0x02, 0x03, 0x00, 0x00, 0x02, 0x06, 0x01, 0x00, 0x04, 0x0b, 0x08, 0x00, 0x09, 0x00, 0x00, 0x00
        /*0020*/ 	.byte	0x00, 0x00, 0x00, 0x00


//--------------------- .nv.info._Z14hello_from_gpui --------------------------
	.section	.nv.info._Z14hello_from_gpui,"",@"SHT_CUDA_INFO"
	.sectionflags	@""
	.align	4


	//----- nvinfo : EIATTR_CUDA_API_VERSION
	.align		4
        /*0000*/ 	.byte	0x04, 0x37
        /*0002*/ 	.short	(.L_8 - .L_7)
.L_7:
        /*0004*/ 	.word	0x00000082


	//----- nvinfo : EIATTR_KPARAM_INFO
	.align		4
.L_8:
        /*0008*/ 	.byte	0x04, 0x17
        /*000a*/ 	.short	(.L_10 - .L_9)
.L_9:
        /*000c*/ 	.word	0x00000000
        /*0010*/ 	.short	0x0000
        /*0012*/ 	.short	0x0000
        /*0014*/ 	.byte	0x00, 0xf0, 0x11, 0x00


	//----- nvinfo : EIATTR_SPARSE_MMA_MASK
	.align		4
.L_10:
        /*0018*/ 	.byte	0x03, 0x50
        /*001a*/ 	.short	0x0000


	//----- nvinfo : EIATTR_MAXREG_COUNT
	.align		4
        /*001c*/ 	.byte	0x03, 0x1b
        /*001e*/ 	.short	0x00ff


	//----- nvinfo : EIATTR_EXTERNS
	.align		4
        /*0020*/ 	.byte	0x04, 0x0f
        /*0022*/ 	.short	(.L_12 - .L_11)


	//   ....[0]....
	.align		4
.L_11:
        /*0024*/ 	.word	index@(vprintf)


	//----- nvinfo : EIATTR_MERCURY_ISA_VERSION
	.align		4
.L_12:
        /*0028*/ 	.byte	0x03, 0x5f
        /*002a*/ 	.short	0x0101


	//----- nvinfo : EIATTR_VRC_CTA_INIT_COUNT
	.align		4
        /*002c*/ 	.byte	0x02, 0x4a
	.zero		1
	.zero		1


	//----- nvinfo : EIATTR_SYSCALL_OFFSETS
	.align		4
        /*0030*/ 	.byte	0x04, 0x46
        /*0032*/ 	.short	(.L_14 - .L_13)


	//   ....[0]....
.L_13:
        /*0034*/ 	.word	0x000000f0


	//----- nvinfo : EIATTR_EXIT_INSTR_OFFSETS
	.align		4
.L_14:
        /*0038*/ 	.byte	0x04, 0x1c
        /*003a*/ 	.short	(.L_16 - .L_15)


	//   ....[0]....
.L_15:
        /*003c*/ 	.word	0x00000100


	//----- nvinfo : EIATTR_CBANK_PARAM_SIZE
	.align		4
.L_16:
        /*0040*/ 	.byte	0x03, 0x19
        /*0042*/ 	.short	0x0004


	//----- nvinfo : EIATTR_PARAM_CBANK
	.align		4
        /*0044*/ 	.byte	0x04, 0x0a
        /*0046*/ 	.short	(.L_18 - .L_17)
	.align		4
.L_17:
        /*0048*/ 	.word	index@(.nv.constant0._Z14hello_from_gpui)
        /*004c*/ 	.short	0x0380
        /*004e*/ 	.short	0x0004


	//----- nvinfo : EIATTR_SW_WAR
	.align		4
.L_18:
        /*0050*/ 	.byte	0x04, 0x36
        /*0052*/ 	.short	(.L_20 - .L_19)
.L_19:
        /*0054*/ 	.word	0x00000008
.L_20:


//--------------------- .nv.callgraph             --------------------------
	.section	.nv.callgraph,"",@"SHT_CUDA_CALLGRAPH"
	.align	4
	.sectionentsize	8
	.align		4
        /*0000*/ 	.word	0x00000000
	.align		4
        /*0004*/ 	.word	0xffffffff
	.align		4
        /*0008*/ 	.word	index@(_Z14hello_from_gpui)
	.align		4
        /*000c*/ 	.word	index@(vprintf)
	.align		4
        /*0010*/ 	.word	0x00000000
	.align		4
        /*0014*/ 	.word	0xfffffffe
	.align		4
        /*0018*/ 	.word	0x00000000
	.align		4
        /*001c*/ 	.word	0xfffffffd
	.align		4
        /*0020*/ 	.word	0x00000000
	.align		4
        /*0024*/ 	.word	0xfffffffc


//--------------------- .nv.constant4             --------------------------
	.section	.nv.constant4,"a",@progbits
	.align	8
	.align		8
.nv.constant4:
        /*0000*/ 	.dword	vprintf
	.align		8
        /*0008*/ 	.dword	$str


//--------------------- .text._Z14hello_from_gpui --------------------------
	.section	.text._Z14hello_from_gpui,"ax",@progbits
	.align	128
        .global         _Z14hello_from_gpui
        .type           _Z14hello_from_gpui,@function
        .size           _Z14hello_from_gpui,(.L_x_2 - _Z14hello_from_gpui)
        .other          _Z14hello_from_gpui,@"STO_CUDA_ENTRY STV_DEFAULT"
_Z14hello_from_gpui:
.text._Z14hello_from_gpui:
[----:B------:R-:W0:Y:S01]  /*0000*/  LDC R1, c[0x0][0x37c] ;  /* 0x0000df00ff017b82 */ /* 0x000e220000000800 */
[----:B------:R-:W1:Y:S07]  /*0010*/  S2R R9, SR_TID.X ;  /* 0x0000000000097919 */ /* 0x000e6e0000002100 */
[----:B------:R-:W1:Y:S01]  /*0020*/  LDC R8, c[0x0][0x380] ;  /* 0x0000e000ff087b82 */ /* 0x000e620000000800 */
[----:B0-----:R-:W-:Y:S01]  /*0030*/  VIADD R1, R1, 0xfffffff8 ;  /* 0xfffffff801017836 */ /* 0x001fe20000000000 */
[----:B------:R-:W-:Y:S01]  /*0040*/  MOV R0, 0x0 ;  /* 0x0000000000007802 */ /* 0x000fe20000000f00 */
[----:B------:R-:W0:Y:S01]  /*0050*/  LDCU UR4, c[0x0][0x2f8] ;  /* 0x00005f00ff0477ac */ /* 0x000e220008000800 */
[----:B------:R-:W2:Y:S04]  /*0060*/  LDCU.64 UR6, c[0x4][0x8] ;  /* 0x01000100ff0677ac */ /* 0x000ea80008000a00 */
[----:B------:R3:W4:Y:S01]  /*0070*/  LDC.64 R2, c[0x4][R0] ;  /* 0x0100000000027b82 */ /* 0x0007220000000a00 */
[----:B------:R-:W5:Y:S01]  /*0080*/  LDCU UR5, c[0x0][0x2fc] ;  /* 0x00005f80ff0577ac */ /* 0x000f620008000800 */
[----:B0-----:R-:W-:Y:S01]  /*0090*/  IADD3 R6, P0, PT, R1, UR4, RZ ;  /* 0x0000000401067c10 */ /* 0x001fe2000ff1e0ff */
[----:B--2---:R-:W-:Y:S01]  /*00a0*/  IMAD.U32 R4, RZ, RZ, UR6 ;  /* 0x00000006ff047e24 */ /* 0x004fe2000f8e00ff */
[----:B------:R-:W-:-:S03]  /*00b0*/  MOV R5, UR7 ;  /* 0x0000000700057c02 */ /* 0x000fc60008000f00 */
[----:B-----5:R-:W-:Y:S01]  /*00c0*/  IMAD.X R7, RZ, RZ, UR5, P0 ;  /* 0x00000005ff077e24 */ /* 0x020fe200080e06ff */
[----:B-1----:R3:W-:Y:S07]  /*00d0*/  STL.64 [R1], R8 ;  /* 0x0000000801007387 */ /* 0x0027ee0000100a00 */
[----:B------:R-:W-:-:S07]  /*00e0*/  LEPC R20, `(.L_x_0) ;  /* 0x000000001014794e */ /* 0x000fce0000000000 */
[----:B---34-:R-:W-:Y:S05]  /*00f0*/  CALL.ABS.NOINC R2 ;  /* 0x0000000002007343 */ /* 0x018fea0003c00000 */
.L_x_0:
[----:B------:R-:W-:Y:S05]  /*0100*/  EXIT ;  /* 0x000000000000794d */ /* 0x000fea0003800000 */
.L_x_1:
[----:B------:R-:W-:-:S00]  /*0110*/  BRA `(.L_x_1) ;  /* 0xfffffffc00fc7947 */ /* 0x000fc0000383ffff */
[----:B------:R-:W-:-:S00]  /*0120*/  NOP ;  /* 0x0000000000007918 */ /* 0x000fc00000000000 */
        /* <DEDUP_REMOVED lines=13> */
.L_x_2:


//--------------------- .nv.global.init           --------------------------
	.section	.nv.global.init,"aw",@progbits
.nv.global.init:
	.type		$str,@object
	.size		$str,(.L_0 - $str)
$str:
        /*0000*/ 	.byte	0x48, 0x65, 0x6c, 0x6c, 0x6f, 0x20, 0x66, 0x72, 0x6f, 0x6d, 0x20, 0x47, 0x50, 0x55, 0x20, 0x25
        /*0010*/ 	.byte	0x64, 0x2c, 0x20, 0x74, 0x68, 0x72, 0x65, 0x61, 0x64, 0x20, 0x25, 0x64, 0x0a, 0x00
.L_0:


//--------------------- .nv.shared.reserved.0     --------------------------
	.section	.nv.shared.reserved.0,"aw",@nobits
	.weak		__nv_reservedSMEM_offset_0_alias
	.size		__nv_reservedSMEM_offset_0_alias, 0, 64
	.other		__nv_reservedSMEM_offset_0_alias,@"STO_CUDA_RESERVED_SHARED STV_DEFAULT"
__nv_reservedSMEM_offset_0_alias:
	.zero		0
	.zero		64


//--------------------- .nv.constant0._Z14hello_from_gpui --------------------------
	.section	.nv.constant0._Z14hello_from_gpui,"a",@progbits
	.sectionflags	@""
	.align	4
.nv.constant0._Z14hello_from_gpui:
	.zero		900


//--------------------- SYMBOLS --------------------------

	.type		.nv.reservedSmem.offset0,@object
	.size		.nv.reservedSmem.offset0,0x4
	.type		vprintf,@function
